//
// Generated by NVIDIA NVVM Compiler
//
// Compiler Build ID: CL-36424714
// Cuda compilation tools, release 13.0, V13.0.88
// Based on NVVM 20.0.0
//

.version 9.0
.target sm_100
.address_size 64

	// .globl	_Z12GaussLeganrePfS_S_
.const .align 4 .u32 _stepLeganre;
.const .align 4 .u32 _countQuadr;
.const .align 4 .b8 _node3GPU[12];
.const .align 4 .b8 _koef3GPU[12];
.const .align 4 .b8 _node4GPU[16];
.const .align 4 .b8 _koef4GPU[16];

.visible .entry _Z12GaussLeganrePfS_S_(
	.param .u64 .ptr .align 1 _Z12GaussLeganrePfS_S__param_0,
	.param .u64 .ptr .align 1 _Z12GaussLeganrePfS_S__param_1,
	.param .u64 .ptr .align 1 _Z12GaussLeganrePfS_S__param_2
)
{
	.reg .pred 	%p<10>;
	.reg .b32 	%r<16>;
	.reg .b32 	%f<97>;
	.reg .b64 	%rd<11>;

	ld.param.u64 	%rd1, [_Z12GaussLeganrePfS_S__param_0];
	ld.param.u64 	%rd2, [_Z12GaussLeganrePfS_S__param_1];
	ld.param.u64 	%rd3, [_Z12GaussLeganrePfS_S__param_2];
	cvta.to.global.u64 	%rd4, %rd1;
	cvta.to.global.u64 	%rd5, %rd2;
	mov.u32 	%r1, %ctaid.x;
	mov.u32 	%r2, %tid.x;
	add.s32 	%r3, %r1, %r2;
	mul.wide.s32 	%rd6, %r3, 4;
	add.s64 	%rd7, %rd5, %rd6;
	ld.global.f32 	%f1, [%rd7];
	add.s64 	%rd8, %rd4, %rd6;
	ld.global.f32 	%f2, [%rd8];
	sub.f32 	%f3, %f1, %f2;
	add.f32 	%f4, %f1, %f2;
	ld.const.f32 	%f5, [_node3GPU];
	mul.f32 	%f6, %f5, %f3;
	mul.f32 	%f7, %f6, 0f3F000000;
	fma.rn.f32 	%f8, %f4, 0f3F000000, %f7;
	ld.const.f32 	%f9, [_koef3GPU];
	mul.f32 	%f10, %f8, 0f40A00000;
	setp.lt.f32 	%p1, %f10, 0f00800000;
	mul.f32 	%f11, %f10, 0f4B000000;
	selp.f32 	%f12, %f11, %f10, %p1;
	selp.f32 	%f13, 0fC1B80000, 0f00000000, %p1;
	mov.b32 	%r4, %f12;
	add.s32 	%r5, %r4, -1059760811;
	and.b32  	%r6, %r5, -8388608;
	sub.s32 	%r7, %r4, %r6;
	mov.b32 	%f14, %r7;
	cvt.rn.f32.s32 	%f15, %r6;
	fma.rn.f32 	%f16, %f15, 0f34000000, %f13;
	add.f32 	%f17, %f14, 0fBF800000;
	fma.rn.f32 	%f18, %f17, 0fBE055027, 0f3E1039F6;
	fma.rn.f32 	%f19, %f18, %f17, 0fBDF8CDCC;
	fma.rn.f32 	%f20, %f19, %f17, 0f3E0F2955;
	fma.rn.f32 	%f21, %f20, %f17, 0fBE2AD8B9;
	fma.rn.f32 	%f22, %f21, %f17, 0f3E4CED0B;
	fma.rn.f32 	%f23, %f22, %f17, 0fBE7FFF22;
	fma.rn.f32 	%f24, %f23, %f17, 0f3EAAAA78;
	fma.rn.f32 	%f25, %f24, %f17, 0fBF000000;
	mul.f32 	%f26, %f17, %f25;
	fma.rn.f32 	%f27, %f26, %f17, %f17;
	fma.rn.f32 	%f28, %f16, 0f3F317218, %f27;
	setp.gt.u32 	%p2, %r4, 2139095039;
	fma.rn.f32 	%f29, %f12, 0f7F800000, 0f7F800000;
	selp.f32 	%f30, %f29, %f28, %p2;
	setp.eq.f32 	%p3, %f12, 0f00000000;
	selp.f32 	%f31, 0fFF800000, %f30, %p3;
	fma.rn.f32 	%f32, %f8, 0f41F80000, %f31;
	add.f32 	%f33, %f32, 0f40A00000;
	fma.rn.f32 	%f34, %f9, %f33, 0f00000000;
	ld.const.f32 	%f35, [_node3GPU+4];
	mul.f32 	%f36, %f35, %f3;
	mul.f32 	%f37, %f36, 0f3F000000;
	fma.rn.f32 	%f38, %f4, 0f3F000000, %f37;
	ld.const.f32 	%f39, [_koef3GPU+4];
	mul.f32 	%f40, %f38, 0f40A00000;
	setp.lt.f32 	%p4, %f40, 0f00800000;
	mul.f32 	%f41, %f40, 0f4B000000;
	selp.f32 	%f42, %f41, %f40, %p4;
	selp.f32 	%f43, 0fC1B80000, 0f00000000, %p4;
	mov.b32 	%r8, %f42;
	add.s32 	%r9, %r8, -1059760811;
	and.b32  	%r10, %r9, -8388608;
	sub.s32 	%r11, %r8, %r10;
	mov.b32 	%f44, %r11;
	cvt.rn.f32.s32 	%f45, %r10;
	fma.rn.f32 	%f46, %f45, 0f34000000, %f43;
	add.f32 	%f47, %f44, 0fBF800000;
	fma.rn.f32 	%f48, %f47, 0fBE055027, 0f3E1039F6;
	fma.rn.f32 	%f49, %f48, %f47, 0fBDF8CDCC;
	fma.rn.f32 	%f50, %f49, %f47, 0f3E0F2955;
	fma.rn.f32 	%f51, %f50, %f47, 0fBE2AD8B9;
	fma.rn.f32 	%f52, %f51, %f47, 0f3E4CED0B;
	fma.rn.f32 	%f53, %f52, %f47, 0fBE7FFF22;
	fma.rn.f32 	%f54, %f53, %f47, 0f3EAAAA78;
	fma.rn.f32 	%f55, %f54, %f47, 0fBF000000;
	mul.f32 	%f56, %f47, %f55;
	fma.rn.f32 	%f57, %f56, %f47, %f47;
	fma.rn.f32 	%f58, %f46, 0f3F317218, %f57;
	setp.gt.u32 	%p5, %r8, 2139095039;
	fma.rn.f32 	%f59, %f42, 0f7F800000, 0f7F800000;
	selp.f32 	%f60, %f59, %f58, %p5;
	setp.eq.f32 	%p6, %f42, 0f00000000;
	selp.f32 	%f61, 0fFF800000, %f60, %p6;
	fma.rn.f32 	%f62, %f38, 0f41F80000, %f61;
	add.f32 	%f63, %f62, 0f40A00000;
	fma.rn.f32 	%f64, %f39, %f63, %f34;
	ld.const.f32 	%f65, [_node3GPU+8];
	mul.f32 	%f66, %f65, %f3;
	mul.f32 	%f67, %f66, 0f3F000000;
	fma.rn.f32 	%f68, %f4, 0f3F000000, %f67;
	ld.const.f32 	%f69, [_koef3GPU+8];
	mul.f32 	%f70, %f68, 0f40A00000;
	setp.lt.f32 	%p7, %f70, 0f00800000;
	mul.f32 	%f71, %f70, 0f4B000000;
	selp.f32 	%f72, %f71, %f70, %p7;
	selp.f32 	%f73, 0fC1B80000, 0f00000000, %p7;
	mov.b32 	%r12, %f72;
	add.s32 	%r13, %r12, -1059760811;
	and.b32  	%r14, %r13, -8388608;
	sub.s32 	%r15, %r12, %r14;
	mov.b32 	%f74, %r15;
	cvt.rn.f32.s32 	%f75, %r14;
	fma.rn.f32 	%f76, %f75, 0f34000000, %f73;
	add.f32 	%f77, %f74, 0fBF800000;
	fma.rn.f32 	%f78, %f77, 0fBE055027, 0f3E1039F6;
	fma.rn.f32 	%f79, %f78, %f77, 0fBDF8CDCC;
	fma.rn.f32 	%f80, %f79, %f77, 0f3E0F2955;
	fma.rn.f32 	%f81, %f80, %f77, 0fBE2AD8B9;
	fma.rn.f32 	%f82, %f81, %f77, 0f3E4CED0B;
	fma.rn.f32 	%f83, %f82, %f77, 0fBE7FFF22;
	fma.rn.f32 	%f84, %f83, %f77, 0f3EAAAA78;
	fma.rn.f32 	%f85, %f84, %f77, 0fBF000000;
	mul.f32 	%f86, %f77, %f85;
	fma.rn.f32 	%f87, %f86, %f77, %f77;
	fma.rn.f32 	%f88, %f76, 0f3F317218, %f87;
	setp.gt.u32 	%p8, %r12, 2139095039;
	fma.rn.f32 	%f89, %f72, 0f7F800000, 0f7F800000;
	selp.f32 	%f90, %f89, %f88, %p8;
	setp.eq.f32 	%p9, %f72, 0f00000000;
	selp.f32 	%f91, 0fFF800000, %f90, %p9;
	fma.rn.f32 	%f92, %f68, 0f41F80000, %f91;
	add.f32 	%f93, %f92, 0f40A00000;
	fma.rn.f32 	%f94, %f69, %f93, %f64;
	cvta.to.global.u64 	%rd9, %rd3;
	mul.f32 	%f95, %f94, %f3;
	mul.f32 	%f96, %f95, 0f3F000000;
	add.s64 	%rd10, %rd9, %rd6;
	st.global.f32 	[%rd10], %f96;
	ret;

}


// ===== COMPILED SASS (sm_100) =====

	.target	sm_100

	.elftype	@"ET_EXEC"


//--------------------- .note.nv.tkinfo           --------------------------
	.section	.note.nv.tkinfo,"",@"SHT_NOTE"
	.sectionflags	@"SHF_NOTE_NV_TKINFO"
	.tkinfo
        /*0018*/ 	.word	0x00000002
        /*0030*/ 	.string	""
        /*0030*/ 	.string	"ptxas"
        /*0030*/ 	.string	"Cuda compilation tools, release 13.0, V13.0.88"
        /*0030*/ 	.string	"Build cuda_13.0.r13.0/compiler.36424714_0"
        /*0030*/ 	.string	"-arch sm_100 -m 64 "



//--------------------- .note.nv.cuinfo           --------------------------
	.section	.note.nv.cuinfo,"",@"SHT_NOTE"
	.sectionflags	@"SHF_NOTE_NV_CUINFO"
        /*0018*/ 	.short	0x0002
        /*001a*/ 	.short	0x0064
        /*001c*/ 	.short	0x0082
	.zero		2


//--------------------- .nv.info                  --------------------------
	.section	.nv.info,"",@"SHT_CUDA_INFO"
	.align	4


	//----- nvinfo : EIATTR_REGCOUNT
	.align		4
        /*0000*/ 	.byte	0x04, 0x2f
        /*0002*/ 	.short	(.L_7 - .L_6)
	.align		4
.L_6:
        /*0004*/ 	.word	index@(_Z12GaussLeganrePfS_S_)
        /*0008*/ 	.word	0x00000017


	//----- nvinfo : EIATTR_FRAME_SIZE
	.align		4
.L_7:
        /*000c*/ 	.byte	0x04, 0x11
        /*000e*/ 	.short	(.L_9 - .L_8)
	.align		4
.L_8:
        /*0010*/ 	.word	index@(_Z12GaussLeganrePfS_S_)
        /*0014*/ 	.word	0x00000000


	//----- nvinfo : EIATTR_MIN_STACK_SIZE
	.align		4
.L_9:
        /*0018*/ 	.byte	0x04, 0x12
        /*001a*/ 	.short	(.L_11 - .L_10)
	.align		4
.L_10:
        /*001c*/ 	.word	index@(_Z12GaussLeganrePfS_S_)
        /*0020*/ 	.word	0x00000000
.L_11:


//--------------------- .nv.compat                --------------------------
	.section	.nv.compat,"",@"SHT_CUDA_COMPAT_INFO"
	.align	4
        /*0000*/ 	.byte	0x02, 0x09, 0x00, 0x00, 0x02, 0x02, 0x01, 0x00, 0x02, 0x05, 0x05, 0x00, 0x03, 0x07, 0x01, 0x01
        /*0010*/ 	.byte	0x02, 0x03, 0x00, 0x00, 0x02, 0x06, 0x01, 0x00, 0x04, 0x0b, 0x08, 0x00, 0x01, 0x00, 0x00, 0x00
        /*0020*/ 	.byte	0x00, 0x00, 0x00, 0x00


//--------------------- .nv.info._Z12GaussLeganrePfS_S_ --------------------------
	.section	.nv.info._Z12GaussLeganrePfS_S_,"",@"SHT_CUDA_INFO"
	.sectionflags	@""
	.align	4


	//----- nvinfo : EIATTR_CUDA_API_VERSION
	.align		4
        /*0000*/ 	.byte	0x04, 0x37
        /*0002*/ 	.short	(.L_13 - .L_12)
.L_12:
        /*0004*/ 	.word	0x00000082


	//----- nvinfo : EIATTR_KPARAM_INFO
	.align		4
.L_13:
        /*0008*/ 	.byte	0x04, 0x17
        /*000a*/ 	.short	(.L_15 - .L_14)
.L_14:
        /*000c*/ 	.word	0x00000000
        /*0010*/ 	.short	0x0002
        /*0012*/ 	.short	0x0010
        /*0014*/ 	.byte	0x00, 0xf5, 0x21, 0x00


	//----- nvinfo : EIATTR_KPARAM_INFO
	.align		4
.L_15:
        /*0018*/ 	.byte	0x04, 0x17
        /*001a*/ 	.short	(.L_17 - .L_16)
.L_16:
        /*001c*/ 	.word	0x00000000
        /*0020*/ 	.short	0x0001
        /*0022*/ 	.short	0x0008
        /*0024*/ 	.byte	0x00, 0xf5, 0x21, 0x00


	//----- nvinfo : EIATTR_KPARAM_INFO
	.align		4
.L_17:
        /*0028*/ 	.byte	0x04, 0x17
        /*002a*/ 	.short	(.L_19 - .L_18)
.L_18:
        /*002c*/ 	.word	0x00000000
        /*0030*/ 	.short	0x0000
        /*0032*/ 	.short	0x0000
        /*0034*/ 	.byte	0x00, 0xf5, 0x21, 0x00


	//----- nvinfo : EIATTR_SPARSE_MMA_MASK
	.align		4
.L_19:
        /*0038*/ 	.byte	0x03, 0x50
        /*003a*/ 	.short	0x0000


	//----- nvinfo : EIATTR_MAXREG_COUNT
	.align		4
        /*003c*/ 	.byte	0x03, 0x1b
        /*003e*/ 	.short	0x00ff


	//----- nvinfo : EIATTR_MERCURY_ISA_VERSION
	.align		4
        /*0040*/ 	.byte	0x03, 0x5f
        /*0042*/ 	.short	0x0101


	//----- nvinfo : EIATTR_VRC_CTA_INIT_COUNT
	.align		4
        /*0044*/ 	.byte	0x02, 0x4a
	.zero		1
	.zero		1


	//----- nvinfo : EIATTR_EXIT_INSTR_OFFSETS
	.align		4
        /*0048*/ 	.byte	0x04, 0x1c
        /*004a*/ 	.short	(.L_21 - .L_20)


	//   ....[0]....
.L_20:
        /*004c*/ 	.word	0x000006f0


	//----- nvinfo : EIATTR_CBANK_PARAM_SIZE
	.align		4
.L_21:
        /*0050*/ 	.byte	0x03, 0x19
        /*0052*/ 	.short	0x0018


	//----- nvinfo : EIATTR_PARAM_CBANK
	.align		4
        /*0054*/ 	.byte	0x04, 0x0a
        /*0056*/ 	.short	(.L_23 - .L_22)
	.align		4
.L_22:
        /*0058*/ 	.word	index@(.nv.constant0._Z12GaussLeganrePfS_S_)
        /*005c*/ 	.short	0x0380
        /*005e*/ 	.short	0x0018


	//----- nvinfo : EIATTR_SW_WAR
	.align		4
.L_23:
        /*0060*/ 	.byte	0x04, 0x36
        /*0062*/ 	.short	(.L_25 - .L_24)
.L_24:
        /*0064*/ 	.word	0x00000008
.L_25:


//--------------------- .nv.callgraph             --------------------------
	.section	.nv.callgraph,"",@"SHT_CUDA_CALLGRAPH"
	.align	4
	.sectionentsize	8
	.align		4
        /*0000*/ 	.word	0x00000000
	.align		4
        /*0004*/ 	.word	0xffffffff
	.align		4
        /*0008*/ 	.word	0x00000000
	.align		4
        /*000c*/ 	.word	0xfffffffe
	.align		4
        /*0010*/ 	.word	0x00000000
	.align		4
        /*0014*/ 	.word	0xfffffffd
	.align		4
        /*0018*/ 	.word	0x00000000
	.align		4
        /*001c*/ 	.word	0xfffffffc


//--------------------- .nv.constant3             --------------------------
	.section	.nv.constant3,"a",@progbits
	.align	4
.nv.constant3:
	.type		_stepLeganre,@object
	.size		_stepLeganre,(_countQuadr - _stepLeganre)
_stepLeganre:
	.zero		4
	.type		_countQuadr,@object
	.size		_countQuadr,(_node3GPU - _countQuadr)
_countQuadr:
	.zero		4
	.type		_node3GPU,@object
	.size		_node3GPU,(_koef3GPU - _node3GPU)
_node3GPU:
	.zero		12
	.type		_koef3GPU,@object
	.size		_koef3GPU,(_node4GPU - _koef3GPU)
_koef3GPU:
	.zero		12
	.type		_node4GPU,@object
	.size		_node4GPU,(_koef4GPU - _node4GPU)
_node4GPU:
	.zero		16
	.type		_koef4GPU,@object
	.size		_koef4GPU,(.L_5 - _koef4GPU)
_koef4GPU:
	.zero		16
.L_5:


//--------------------- .text._Z12GaussLeganrePfS_S_ --------------------------
	.section	.text._Z12GaussLeganrePfS_S_,"ax",@progbits
	.align	128
        .global         _Z12GaussLeganrePfS_S_
        .type           _Z12GaussLeganrePfS_S_,@function
        .size           _Z12GaussLeganrePfS_S_,(.L_x_1 - _Z12GaussLeganrePfS_S_)
        .other          _Z12GaussLeganrePfS_S_,@"STO_CUDA_ENTRY STV_DEFAULT"
_Z12GaussLeganrePfS_S_:
.text._Z12GaussLeganrePfS_S_:
[----:B------:R-:W-:Y:S01]  /*0000*/  LDC R1, c[0x0][0x37c] ;  /* 0x0000df00ff017b82 */ /* 0x000fe20000000800 */
[----:B------:R-:W0:Y:S07]  /*0010*/  S2R R2, SR_TID.X ;  /* 0x0000000000027919 */ /* 0x000e2e0000002100 */
[----:B------:R-:W0:Y:S01]  /*0020*/  S2UR UR6, SR_CTAID.X ;  /* 0x00000000000679c3 */ /* 0x000e220000002500 */
[----:B------:R-:W1:Y:S01]  /*0030*/  LDCU.64 UR4, c[0x0][0x358] ;  /* 0x00006b00ff0477ac */ /* 0x000e620008000a00 */
[----:B------:R-:W2:Y:S06]  /*0040*/  LDCU.128 UR8, c[0x3][0x10] ;  /* 0x00c00200ff0877ac */ /* 0x000eac0008000c00 */
[----:B------:R-:W3:Y:S08]  /*0050*/  LDC.64 R6, c[0x0][0x388] ;  /* 0x0000e200ff067b82 */ /* 0x000ef00000000a00 */
[----:B------:R-:W4:Y:S01]  /*0060*/  LDC.64 R8, c[0x0][0x380] ;  /* 0x0000e000ff087b82 */ /* 0x000f220000000a00 */
[----:B0-----:R-:W-:Y:S01]  /*0070*/  IADD3 R2, PT, PT, R2, UR6, RZ ;  /* 0x0000000602027c10 */ /* 0x001fe2000fffe0ff */
[----:B------:R-:W0:Y:S04]  /*0080*/  LDCU.64 UR6, c[0x3][0x8] ;  /* 0x00c00100ff0677ac */ /* 0x000e280008000a00 */
[----:B---3--:R-:W-:-:S04]  /*0090*/  IMAD.WIDE R6, R2, 0x4, R6 ;  /* 0x0000000402067825 */ /* 0x008fc800078e0206 */
[----:B----4-:R-:W-:Y:S02]  /*00a0*/  IMAD.WIDE R8, R2, 0x4, R8 ;  /* 0x0000000402087825 */ /* 0x010fe400078e0208 */
[----:B-1----:R-:W3:Y:S04]  /*00b0*/  LDG.E R6, desc[UR4][R6.64] ;  /* 0x0000000406067981 */ /* 0x002ee8000c1e1900 */
[----:B------:R-:W3:Y:S01]  /*00c0*/  LDG.E R9, desc[UR4][R8.64] ;  /* 0x0000000408097981 */ /* 0x000ee2000c1e1900 */
[----:B------:R-:W-:Y:S02]  /*00d0*/  HFMA2 R20, -RZ, RZ, 1.5048828125, 33.21875 ;  /* 0x3e055027ff147431 */ /* 0x000fe400000001ff */
[C-C-:B---3--:R-:W-:Y:S01]  /*00e0*/  FADD R3, R6.reuse, -R9.reuse ;  /* 0x8000000906037221 */ /* 0x148fe20000000000 */
[----:B------:R-:W-:-:S03]  /*00f0*/  FADD R4, R6, R9 ;  /* 0x0000000906047221 */ /* 0x000fc60000000000 */
[C---:B0-----:R-:W-:Y:S01]  /*0100*/  FMUL.D2 R5, R3.reuse, UR6 ;  /* 0x0000000603057c20 */ /* 0x041fe20008300000 */
[C---:B------:R-:W-:Y:S01]  /*0110*/  FMUL.D2 R11, R3.reuse, UR7 ;  /* 0x00000007030b7c20 */ /* 0x040fe20008300000 */
[----:B--2---:R-:W-:Y:S02]  /*0120*/  FMUL.D2 R13, R3, UR8 ;  /* 0x00000008030d7c20 */ /* 0x004fe40008300000 */
[C---:B------:R-:W-:Y:S01]  /*0130*/  FFMA R5, R4.reuse, 0.5, R5 ;  /* 0x3f00000004057823 */ /* 0x040fe20000000005 */
[C---:B------:R-:W-:Y:S01]  /*0140*/  FFMA R0, R4.reuse, 0.5, R11 ;  /* 0x3f00000004007823 */ /* 0x040fe2000000000b */
[----:B------:R-:W-:Y:S02]  /*0150*/  FFMA R4, R4, 0.5, R13 ;  /* 0x3f00000004047823 */ /* 0x000fe4000000000d */
[----:B------:R-:W-:Y:S01]  /*0160*/  FMUL R7, R5, 5 ;  /* 0x40a0000005077820 */ /* 0x000fe20000400000 */
[----:B------:R-:W-:Y:S01]  /*0170*/  FMUL R8, R0, 5 ;  /* 0x40a0000000087820 */ /* 0x000fe20000400000 */
[----:B------:R-:W-:-:S03]  /*0180*/  FMUL R6, R4, 5 ;  /* 0x40a0000004067820 */ /* 0x000fc60000400000 */
[----:B------:R-:W-:Y:S02]  /*0190*/  FSETP.GEU.AND P0, PT, R7, 1.175494350822287508e-38, PT ;  /* 0x008000000700780b */ /* 0x000fe40003f0e000 */
[----:B------:R-:W-:Y:S02]  /*01a0*/  FSETP.GEU.AND P1, PT, R8, 1.175494350822287508e-38, PT ;  /* 0x008000000800780b */ /* 0x000fe40003f2e000 */
[----:B------:R-:W-:Y:S02]  /*01b0*/  FSETP.GEU.AND P2, PT, R6, 1.175494350822287508e-38, PT ;  /* 0x008000000600780b */ /* 0x000fe40003f4e000 */
[----:B------:R-:W-:-:S07]  /*01c0*/  FSEL R12, RZ, -23, P0 ;  /* 0xc1b80000ff0c7808 */ /* 0x000fce0000000000 */
[----:B------:R-:W-:Y:S02]  /*01d0*/  @!P0 FMUL R7, R7, 8388608 ;  /* 0x4b00000007078820 */ /* 0x000fe40000400000 */
[----:B------:R-:W-:Y:S02]  /*01e0*/  @!P1 FMUL R8, R8, 8388608 ;  /* 0x4b00000008089820 */ /* 0x000fe40000400000 */
[----:B------:R-:W-:Y:S01]  /*01f0*/  @!P2 FMUL R6, R6, 8388608 ;  /* 0x4b0000000606a820 */ /* 0x000fe20000400000 */
[----:B------:R-:W-:Y:S02]  /*0200*/  IADD3 R9, PT, PT, R7, -0x3f2aaaab, RZ ;  /* 0xc0d5555507097810 */ /* 0x000fe40007ffe0ff */
[----:B------:R-:W-:Y:S02]  /*0210*/  IADD3 R15, PT, PT, R8, -0x3f2aaaab, RZ ;  /* 0xc0d55555080f7810 */ /* 0x000fe40007ffe0ff */
[----:B------:R-:W-:Y:S02]  /*0220*/  LOP3.LUT R10, R9, 0xff800000, RZ, 0xc0, !PT ;  /* 0xff800000090a7812 */ /* 0x000fe400078ec0ff */
[----:B------:R-:W-:-:S02]  /*0230*/  LOP3.LUT R15, R15, 0xff800000, RZ, 0xc0, !PT ;  /* 0xff8000000f0f7812 */ /* 0x000fc400078ec0ff */
[----:B------:R-:W-:Y:S02]  /*0240*/  IADD3 R13, PT, PT, R6, -0x3f2aaaab, RZ ;  /* 0xc0d55555060d7810 */ /* 0x000fe40007ffe0ff */
[-C--:B------:R-:W-:Y:S02]  /*0250*/  IADD3 R9, PT, PT, R7, -R10.reuse, RZ ;  /* 0x8000000a07097210 */ /* 0x080fe40007ffe0ff */
[----:B------:R-:W-:Y:S02]  /*0260*/  IADD3 R14, PT, PT, R8, -R15, RZ ;  /* 0x8000000f080e7210 */ /* 0x000fe40007ffe0ff */
[----:B------:R-:W-:Y:S02]  /*0270*/  LOP3.LUT R13, R13, 0xff800000, RZ, 0xc0, !PT ;  /* 0xff8000000d0d7812 */ /* 0x000fe400078ec0ff */
[----:B------:R-:W-:Y:S01]  /*0280*/  I2FP.F32.S32 R11, R10 ;  /* 0x0000000a000b7245 */ /* 0x000fe20000201400 */
[----:B------:R-:W-:Y:S01]  /*0290*/  FADD R10, R9, -1 ;  /* 0xbf800000090a7421 */ /* 0x000fe20000000000 */
[----:B------:R-:W-:Y:S01]  /*02a0*/  IADD3 R16, PT, PT, R6, -R13, RZ ;  /* 0x8000000d06107210 */ /* 0x000fe20007ffe0ff */
[----:B------:R-:W-:Y:S01]  /*02b0*/  FADD R9, R14, -1 ;  /* 0xbf8000000e097421 */ /* 0x000fe20000000000 */
[----:B------:R-:W-:Y:S01]  /*02c0*/  ISETP.GT.U32.AND P3, PT, R7, 0x7f7fffff, PT ;  /* 0x7f7fffff0700780c */ /* 0x000fe20003f64070 */
[-C--:B------:R-:W-:Y:S01]  /*02d0*/  FFMA R17, R10, -R20.reuse, 0.14084610342979431152 ;  /* 0x3e1039f60a117423 */ /* 0x080fe20000000814 */
[----:B------:R-:W-:Y:S01]  /*02e0*/  FFMA R12, R11, 1.1920928955078125e-07, R12 ;  /* 0x340000000b0c7823 */ /* 0x000fe2000000000c */
[C---:B------:R-:W-:Y:S01]  /*02f0*/  FFMA R14, R9.reuse, -R20, 0.14084610342979431152 ;  /* 0x3e1039f6090e7423 */ /* 0x040fe20000000814 */
[----:B------:R-:W-:Y:S01]  /*0300*/  FADD R11, R16, -1 ;  /* 0xbf800000100b7421 */ /* 0x000fe20000000000 */
[C---:B------:R-:W-:Y:S01]  /*0310*/  FFMA R17, R10.reuse, R17, -0.12148627638816833496 ;  /* 0xbdf8cdcc0a117423 */ /* 0x040fe20000000011 */
[----:B------:R-:W-:Y:S01]  /*0320*/  I2FP.F32.S32 R13, R13 ;  /* 0x0000000d000d7245 */ /* 0x000fe20000201400 */
[----:B------:R-:W-:Y:S01]  /*0330*/  FFMA R18, R9, R14, -0.12148627638816833496 ;  /* 0xbdf8cdcc09127423 */ /* 0x000fe2000000000e */
[----:B------:R-:W-:Y:S01]  /*0340*/  FFMA R20, R11, -R20, 0.14084610342979431152 ;  /* 0x3e1039f60b147423 */ /* 0x000fe20000000814 */
[C---:B------:R-:W-:Y:S01]  /*0350*/  FFMA R17, R10.reuse, R17, 0.13980610668659210205 ;  /* 0x3e0f29550a117423 */ /* 0x040fe20000000011 */
[----:B------:R-:W-:Y:S01]  /*0360*/  FSEL R14, RZ, -23, P2 ;  /* 0xc1b80000ff0e7808 */ /* 0x000fe20001000000 */
[----:B------:R-:W-:Y:S01]  /*0370*/  FFMA R18, R9, R18, 0.13980610668659210205 ;  /* 0x3e0f295509127423 */ /* 0x000fe20000000012 */
[----:B------:R-:W-:Y:S01]  /*0380*/  FFMA R20, R11, R20, -0.12148627638816833496 ;  /* 0xbdf8cdcc0b147423 */ /* 0x000fe20000000014 */
[----:B------:R-:W-:Y:S01]  /*0390*/  FFMA R17, R10, R17, -0.16684235632419586182 ;  /* 0xbe2ad8b90a117423 */ /* 0x000fe20000000011 */
[----:B------:R-:W-:Y:S01]  /*03a0*/  ISETP.GT.U32.AND P0, PT, R8, 0x7f7fffff, PT ;  /* 0x7f7fffff0800780c */ /* 0x000fe20003f04070 */
[----:B------:R-:W-:Y:S01]  /*03b0*/  FFMA R18, R9, R18, -0.16684235632419586182 ;  /* 0xbe2ad8b909127423 */ /* 0x000fe20000000012 */
[----:B------:R-:W-:Y:S01]  /*03c0*/  FFMA R20, R11, R20, 0.13980610668659210205 ;  /* 0x3e0f29550b147423 */ /* 0x000fe20000000014 */
[C---:B------:R-:W-:Y:S01]  /*03d0*/  FFMA R17, R10.reuse, R17, 0.20012299716472625732 ;  /* 0x3e4ced0b0a117423 */ /* 0x040fe20000000011 */
[----:B------:R-:W-:Y:S01]  /*03e0*/  FSEL R16, RZ, -23, P1 ;  /* 0xc1b80000ff107808 */ /* 0x000fe20000800000 */
[----:B------:R-:W-:Y:S01]  /*03f0*/  FFMA R18, R9, R18, 0.20012299716472625732 ;  /* 0x3e4ced0b09127423 */ /* 0x000fe20000000012 */
[----:B------:R-:W-:Y:S01]  /*0400*/  FFMA R20, R11, R20, -0.16684235632419586182 ;  /* 0xbe2ad8b90b147423 */ /* 0x000fe20000000014 */
[C---:B------:R-:W-:Y:S01]  /*0410*/  FFMA R17, R10.reuse, R17, -0.24999669194221496582 ;  /* 0xbe7fff220a117423 */ /* 0x040fe20000000011 */
[----:B------:R-:W-:Y:S01]  /*0420*/  I2FP.F32.S32 R15, R15 ;  /* 0x0000000f000f7245 */ /* 0x000fe20000201400 */
[----:B------:R-:W-:Y:S01]  /*0430*/  FFMA R18, R9, R18, -0.24999669194221496582 ;  /* 0xbe7fff2209127423 */ /* 0x000fe20000000012 */
[----:B------:R-:W-:Y:S01]  /*0440*/  FFMA R20, R11, R20, 0.20012299716472625732 ;  /* 0x3e4ced0b0b147423 */ /* 0x000fe20000000014 */
[C---:B------:R-:W-:Y:S01]  /*0450*/  FFMA R17, R10.reuse, R17, 0.33333182334899902344 ;  /* 0x3eaaaa780a117423 */ /* 0x040fe20000000011 */
[----:B------:R-:W-:Y:S01]  /*0460*/  FFMA R14, R13, 1.1920928955078125e-07, R14 ;  /* 0x340000000d0e7823 */ /* 0x000fe2000000000e */
[----:B------:R-:W-:Y:S01]  /*0470*/  FFMA R18, R9, R18, 0.33333182334899902344 ;  /* 0x3eaaaa7809127423 */ /* 0x000fe20000000012 */
[----:B------:R-:W-:Y:S01]  /*0480*/  FFMA R20, R11, R20, -0.24999669194221496582 ;  /* 0xbe7fff220b147423 */ /* 0x000fe20000000014 */
[----:B------:R-:W-:Y:S01]  /*0490*/  FFMA R17, R10, R17, -0.5 ;  /* 0xbf0000000a117423 */ /* 0x000fe20000000011 */
[----:B------:R-:W-:Y:S01]  /*04a0*/  ISETP.GT.U32.AND P1, PT, R6, 0x7f7fffff, PT ;  /* 0x7f7fffff0600780c */ /* 0x000fe20003f24070 */
[----:B------:R-:W-:Y:S01]  /*04b0*/  FFMA R18, R9, R18, -0.5 ;  /* 0xbf00000009127423 */ /* 0x000fe20000000012 */
[----:B------:R-:W-:Y:S01]  /*04c0*/  FFMA R20, R11, R20, 0.33333182334899902344 ;  /* 0x3eaaaa780b147423 */ /* 0x000fe20000000014 */
[C---:B------:R-:W-:Y:S01]  /*04d0*/  FMUL R17, R10.reuse, R17 ;  /* 0x000000110a117220 */ /* 0x040fe20000400000 */
[----:B------:R-:W-:Y:S01]  /*04e0*/  MOV R13, 0x7f800000 ;  /* 0x7f800000000d7802 */ /* 0x000fe20000000f00 */
[----:B------:R-:W-:Y:S01]  /*04f0*/  FMUL R18, R9, R18 ;  /* 0x0000001209127220 */ /* 0x000fe20000400000 */
[----:B------:R-:W-:Y:S01]  /*0500*/  FFMA R20, R11, R20, -0.5 ;  /* 0xbf0000000b147423 */ /* 0x000fe20000000014 */
[----:B------:R-:W-:Y:S01]  /*0510*/  FFMA R17, R10, R17, R10 ;  /* 0x000000110a117223 */ /* 0x000fe2000000000a */
[----:B------:R-:W-:Y:S01]  /*0520*/  FFMA R16, R15, 1.1920928955078125e-07, R16 ;  /* 0x340000000f107823 */ /* 0x000fe20000000010 */
[----:B------:R-:W-:Y:S01]  /*0530*/  FFMA R9, R9, R18, R9 ;  /* 0x0000001209097223 */ /* 0x000fe20000000009 */
[----:B------:R-:W-:Y:S01]  /*0540*/  FMUL R20, R11, R20 ;  /* 0x000000140b147220 */ /* 0x000fe20000400000 */
[----:B------:R-:W-:Y:S01]  /*0550*/  FFMA R12, R12, 0.69314718246459960938, R17 ;  /* 0x3f3172180c0c7823 */ /* 0x000fe20000000011 */
[CC--:B------:R-:W-:Y:S01]  /*0560*/  @P3 FFMA R12, R7.reuse, R13.reuse, +INF ;  /* 0x7f800000070c3423 */ /* 0x0c0fe2000000000d */
[----:B------:R-:W-:Y:S01]  /*0570*/  FSETP.NEU.AND P2, PT, R7, RZ, PT ;  /* 0x000000ff0700720b */ /* 0x000fe20003f4d000 */
[----:B------:R-:W-:Y:S01]  /*0580*/  FFMA R16, R16, 0.69314718246459960938, R9 ;  /* 0x3f31721810107823 */ /* 0x000fe20000000009 */
[----:B------:R-:W-:Y:S01]  /*0590*/  FFMA R11, R11, R20, R11 ;  /* 0x000000140b0b7223 */ /* 0x000fe2000000000b */
[C---:B------:R-:W-:Y:S01]  /*05a0*/  @P0 FFMA R16, R8.reuse, R13, +INF ;  /* 0x7f80000008100423 */ /* 0x040fe2000000000d */
[----:B------:R-:W-:-:S02]  /*05b0*/  FSETP.NEU.AND P3, PT, R8, RZ, PT ;  /* 0x000000ff0800720b */ /* 0x000fc40003f6d000 */
[----:B------:R-:W-:Y:S01]  /*05c0*/  FSEL R12, R12, -INF , P2 ;  /* 0xff8000000c0c7808 */ /* 0x000fe20001000000 */
[----:B------:R-:W0:Y:S01]  /*05d0*/  LDC.64 R8, c[0x0][0x390] ;  /* 0x0000e400ff087b82 */ /* 0x000e220000000a00 */
[----:B------:R-:W-:Y:S01]  /*05e0*/  FFMA R11, R14, 0.69314718246459960938, R11 ;  /* 0x3f3172180e0b7823 */ /* 0x000fe2000000000b */
[----:B------:R-:W-:Y:S01]  /*05f0*/  @P1 FFMA R11, R6, R13, +INF ;  /* 0x7f800000060b1423 */ /* 0x000fe2000000000d */
[----:B------:R-:W-:Y:S01]  /*0600*/  FSEL R7, R16, -INF , P3 ;  /* 0xff80000010077808 */ /* 0x000fe20001800000 */
[----:B------:R-:W-:Y:S01]  /*0610*/  FFMA R12, R5, 31, R12 ;  /* 0x41f80000050c7823 */ /* 0x000fe2000000000c */
[----:B------:R-:W-:-:S03]  /*0620*/  FSETP.NEU.AND P0, PT, R6, RZ, PT ;  /* 0x000000ff0600720b */ /* 0x000fc60003f0d000 */
[----:B------:R-:W-:Y:S01]  /*0630*/  FFMA R7, R0, 31, R7 ;  /* 0x41f8000000077823 */ /* 0x000fe20000000007 */
[----:B------:R-:W-:Y:S01]  /*0640*/  FSEL R11, R11, -INF , P0 ;  /* 0xff8000000b0b7808 */ /* 0x000fe20000000000 */
[----:B------:R-:W-:Y:S02]  /*0650*/  FADD R0, R12, 5 ;  /* 0x40a000000c007421 */ /* 0x000fe40000000000 */
[----:B------:R-:W-:Y:S02]  /*0660*/  FADD R7, R7, 5 ;  /* 0x40a0000007077421 */ /* 0x000fe40000000000 */
[----:B------:R-:W-:Y:S01]  /*0670*/  FFMA R11, R4, 31, R11 ;  /* 0x41f80000040b7823 */ /* 0x000fe2000000000b */
[----:B------:R-:W-:-:S03]  /*0680*/  FFMA R0, R0, UR9, RZ ;  /* 0x0000000900007c23 */ /* 0x000fc600080000ff */
[----:B------:R-:W-:Y:S01]  /*0690*/  FADD R11, R11, 5 ;  /* 0x40a000000b0b7421 */ /* 0x000fe20000000000 */
[----:B------:R-:W-:-:S04]  /*06a0*/  FFMA R0, R7, UR10, R0 ;  /* 0x0000000a07007c23 */ /* 0x000fc80008000000 */
[----:B------:R-:W-:Y:S01]  /*06b0*/  FFMA R0, R11, UR11, R0 ;  /* 0x0000000b0b007c23 */ /* 0x000fe20008000000 */
[----:B0-----:R-:W-:-:S04]  /*06c0*/  IMAD.WIDE R8, R2, 0x4, R8 ;  /* 0x0000000402087825 */ /* 0x001fc800078e0208 */
[----:B------:R-:W-:-:S05]  /*06d0*/  FMUL.D2 R3, R3, R0 ;  /* 0x0000000003037220 */ /* 0x000fca0000300000 */
[----:B------:R-:W-:Y:S01]  /*06e0*/  STG.E desc[UR4][R8.64], R3 ;  /* 0x0000000308007986 */ /* 0x000fe2000c101904 */
[----:B------:R-:W-:Y:S05]  /*06f0*/  EXIT ;  /* 0x000000000000794d */ /* 0x000fea0003800000 */
.L_x_0:
[----:B------:R-:W-:-:S00]  /*0700*/  BRA `(.L_x_0) ;  /* 0xfffffffc00fc7947 */ /* 0x000fc0000383ffff */
[----:B------:R-:W-:-:S00]  /*0710*/  NOP ;  /* 0x0000000000007918 */ /* 0x000fc00000000000 */
        /* <DEDUP_REMOVED lines=14> */
.L_x_1:


//--------------------- .nv.shared.reserved.0     --------------------------
	.section	.nv.shared.reserved.0,"aw",@nobits
	.weak		__nv_reservedSMEM_offset_0_alias
	.size		__nv_reservedSMEM_offset_0_alias, 0, 64
	.other		__nv_reservedSMEM_offset_0_alias,@"STO_CUDA_RESERVED_SHARED STV_DEFAULT"
__nv_reservedSMEM_offset_0_alias:
	.zero		0
	.zero		64


//--------------------- .nv.constant0._Z12GaussLeganrePfS_S_ --------------------------
	.section	.nv.constant0._Z12GaussLeganrePfS_S_,"a",@progbits
	.sectionflags	@""
	.align	4
.nv.constant0._Z12GaussLeganrePfS_S_:
	.zero		920


//--------------------- SYMBOLS --------------------------

	.type		.nv.reservedSmem.offset0,@object
	.size		.nv.reservedSmem.offset0,0x4
